//
// Generated by NVIDIA NVVM Compiler
//
// Compiler Build ID: CL-36424714
// Cuda compilation tools, release 13.0, V13.0.88
// Based on NVVM 20.0.0
//

.version 9.0
.target sm_100
.address_size 64

	// .globl	_Z13max_in_blocksPii
// _ZZ13max_in_blocksPiiE5sdata has been demoted

.visible .entry _Z13max_in_blocksPii(
	.param .u64 .ptr .align 1 _Z13max_in_blocksPii_param_0,
	.param .u32 _Z13max_in_blocksPii_param_1
)
{
	.reg .pred 	%p<17>;
	.reg .b32 	%r<149>;
	.reg .b64 	%rd<7>;
	// demoted variable
	.shared .align 4 .b8 _ZZ13max_in_blocksPiiE5sdata[4096];
	ld.param.u64 	%rd2, [_Z13max_in_blocksPii_param_0];
	ld.param.u32 	%r44, [_Z13max_in_blocksPii_param_1];
	cvta.to.global.u64 	%rd1, %rd2;
	mov.u32 	%r138, %tid.x;
	mov.u32 	%r2, %ctaid.x;
	mov.u32 	%r131, %ntid.x;
	mad.lo.s32 	%r45, %r2, %r131, %r138;
	mul.wide.u32 	%rd3, %r45, 4;
	add.s64 	%rd4, %rd1, %rd3;
	ld.global.u32 	%r46, [%rd4];
	shl.b32 	%r47, %r138, 2;
	mov.u32 	%r48, _ZZ13max_in_blocksPiiE5sdata;
	add.s32 	%r4, %r48, %r47;
	st.shared.u32 	[%r4], %r46;
	bar.sync 	0;
	setp.lt.u32 	%p1, %r131, 64;
	@%p1 bra 	$L__BB0_5;
$L__BB0_1:
	mov.u32 	%r5, %r131;
	shr.u32 	%r131, %r5, 1;
	setp.ge.u32 	%p2, %r138, %r131;
	add.s32 	%r50, %r131, %r138;
	setp.ge.u32 	%p3, %r50, %r44;
	or.pred  	%p4, %p2, %p3;
	@%p4 bra 	$L__BB0_4;
	shl.b32 	%r51, %r131, 2;
	add.s32 	%r52, %r4, %r51;
	ld.shared.u32 	%r7, [%r52];
	ld.shared.u32 	%r53, [%r4];
	setp.ge.s32 	%p5, %r53, %r7;
	@%p5 bra 	$L__BB0_4;
	st.shared.u32 	[%r4], %r7;
$L__BB0_4:
	bar.sync 	0;
	setp.gt.u32 	%p6, %r5, 127;
	@%p6 bra 	$L__BB0_1;
$L__BB0_5:
	setp.gt.u32 	%p7, %r138, 31;
	@%p7 bra 	$L__BB0_20;
	setp.ge.s32 	%p8, %r138, %r44;
	mov.b32 	%r148, 0;
	@%p8 bra 	$L__BB0_19;
	add.s32 	%r57, %r138, 32;
	min.u32 	%r58, %r57, %r44;
	add.s32 	%r59, %r138, 1;
	max.u32 	%r60, %r58, %r59;
	sub.s32 	%r8, %r60, %r138;
	and.b32  	%r9, %r8, 15;
	sub.s32 	%r61, %r138, %r60;
	setp.gt.u32 	%p9, %r61, -16;
	mov.b32 	%r148, 0;
	@%p9 bra 	$L__BB0_10;
	and.b32  	%r63, %r8, -16;
	neg.s32 	%r133, %r63;
	add.s32 	%r66, %r47, %r48;
	add.s32 	%r132, %r66, 32;
	mov.b32 	%r148, 0;
$L__BB0_9:
	.pragma "nounroll";
	ld.shared.u32 	%r67, [%r132+-32];
	max.s32 	%r68, %r148, %r67;
	ld.shared.u32 	%r69, [%r132+-28];
	max.s32 	%r70, %r68, %r69;
	ld.shared.u32 	%r71, [%r132+-24];
	max.s32 	%r72, %r70, %r71;
	ld.shared.u32 	%r73, [%r132+-20];
	max.s32 	%r74, %r72, %r73;
	ld.shared.u32 	%r75, [%r132+-16];
	max.s32 	%r76, %r74, %r75;
	ld.shared.u32 	%r77, [%r132+-12];
	max.s32 	%r78, %r76, %r77;
	ld.shared.u32 	%r79, [%r132+-8];
	max.s32 	%r80, %r78, %r79;
	ld.shared.u32 	%r81, [%r132+-4];
	max.s32 	%r82, %r80, %r81;
	ld.shared.u32 	%r83, [%r132];
	max.s32 	%r84, %r82, %r83;
	ld.shared.u32 	%r85, [%r132+4];
	max.s32 	%r86, %r84, %r85;
	ld.shared.u32 	%r87, [%r132+8];
	max.s32 	%r88, %r86, %r87;
	ld.shared.u32 	%r89, [%r132+12];
	max.s32 	%r90, %r88, %r89;
	ld.shared.u32 	%r91, [%r132+16];
	max.s32 	%r92, %r90, %r91;
	ld.shared.u32 	%r93, [%r132+20];
	max.s32 	%r94, %r92, %r93;
	ld.shared.u32 	%r95, [%r132+24];
	max.s32 	%r96, %r94, %r95;
	ld.shared.u32 	%r97, [%r132+28];
	max.s32 	%r148, %r96, %r97;
	add.s32 	%r138, %r138, 16;
	add.s32 	%r133, %r133, 16;
	add.s32 	%r132, %r132, 64;
	setp.ne.s32 	%p10, %r133, 0;
	@%p10 bra 	$L__BB0_9;
$L__BB0_10:
	setp.eq.s32 	%p11, %r9, 0;
	@%p11 bra 	$L__BB0_19;
	and.b32  	%r23, %r8, 7;
	setp.lt.u32 	%p12, %r9, 8;
	@%p12 bra 	$L__BB0_13;
	shl.b32 	%r99, %r138, 2;
	add.s32 	%r101, %r48, %r99;
	ld.shared.u32 	%r102, [%r101];
	max.s32 	%r103, %r148, %r102;
	ld.shared.u32 	%r104, [%r101+4];
	max.s32 	%r105, %r103, %r104;
	ld.shared.u32 	%r106, [%r101+8];
	max.s32 	%r107, %r105, %r106;
	ld.shared.u32 	%r108, [%r101+12];
	max.s32 	%r109, %r107, %r108;
	ld.shared.u32 	%r110, [%r101+16];
	max.s32 	%r111, %r109, %r110;
	ld.shared.u32 	%r112, [%r101+20];
	max.s32 	%r113, %r111, %r112;
	ld.shared.u32 	%r114, [%r101+24];
	max.s32 	%r115, %r113, %r114;
	ld.shared.u32 	%r116, [%r101+28];
	max.s32 	%r148, %r115, %r116;
	add.s32 	%r138, %r138, 8;
$L__BB0_13:
	setp.eq.s32 	%p13, %r23, 0;
	@%p13 bra 	$L__BB0_19;
	and.b32  	%r29, %r8, 3;
	setp.lt.u32 	%p14, %r23, 4;
	@%p14 bra 	$L__BB0_16;
	shl.b32 	%r118, %r138, 2;
	add.s32 	%r120, %r48, %r118;
	ld.shared.u32 	%r121, [%r120];
	max.s32 	%r122, %r148, %r121;
	ld.shared.u32 	%r123, [%r120+4];
	max.s32 	%r124, %r122, %r123;
	ld.shared.u32 	%r125, [%r120+8];
	max.s32 	%r126, %r124, %r125;
	ld.shared.u32 	%r127, [%r120+12];
	max.s32 	%r148, %r126, %r127;
	add.s32 	%r138, %r138, 4;
$L__BB0_16:
	setp.eq.s32 	%p15, %r29, 0;
	@%p15 bra 	$L__BB0_19;
	shl.b32 	%r128, %r138, 2;
	add.s32 	%r146, %r48, %r128;
	neg.s32 	%r145, %r29;
$L__BB0_18:
	.pragma "nounroll";
	ld.shared.u32 	%r130, [%r146];
	max.s32 	%r148, %r148, %r130;
	add.s32 	%r146, %r146, 4;
	add.s32 	%r145, %r145, 1;
	setp.ne.s32 	%p16, %r145, 0;
	@%p16 bra 	$L__BB0_18;
$L__BB0_19:
	st.shared.u32 	[_ZZ13max_in_blocksPiiE5sdata], %r148;
	mul.wide.u32 	%rd5, %r2, 4;
	add.s64 	%rd6, %rd1, %rd5;
	st.global.u32 	[%rd6], %r148;
$L__BB0_20:
	ret;

}


// ===== COMPILED SASS (sm_100) =====

	.target	sm_100

	.elftype	@"ET_EXEC"


//--------------------- .note.nv.tkinfo           --------------------------
	.section	.note.nv.tkinfo,"",@"SHT_NOTE"
	.sectionflags	@"SHF_NOTE_NV_TKINFO"
	.tkinfo
        /*0018*/ 	.word	0x00000002
        /*0030*/ 	.string	""
        /*0030*/ 	.string	"ptxas"
        /*0030*/ 	.string	"Cuda compilation tools, release 13.0, V13.0.88"
        /*0030*/ 	.string	"Build cuda_13.0.r13.0/compiler.36424714_0"
        /*0030*/ 	.string	"-arch sm_100 -m 64 "



//--------------------- .note.nv.cuinfo           --------------------------
	.section	.note.nv.cuinfo,"",@"SHT_NOTE"
	.sectionflags	@"SHF_NOTE_NV_CUINFO"
        /*0018*/ 	.short	0x0002
        /*001a*/ 	.short	0x0064
        /*001c*/ 	.short	0x0082
	.zero		2


//--------------------- .nv.info                  --------------------------
	.section	.nv.info,"",@"SHT_CUDA_INFO"
	.align	4


	//----- nvinfo : EIATTR_REGCOUNT
	.align		4
        /*0000*/ 	.byte	0x04, 0x2f
        /*0002*/ 	.short	(.L_1 - .L_0)
	.align		4
.L_0:
        /*0004*/ 	.word	index@(_Z13max_in_blocksPii)
        /*0008*/ 	.word	0x0000001a


	//----- nvinfo : EIATTR_FRAME_SIZE
	.align		4
.L_1:
        /*000c*/ 	.byte	0x04, 0x11
        /*000e*/ 	.short	(.L_3 - .L_2)
	.align		4
.L_2:
        /*0010*/ 	.word	index@(_Z13max_in_blocksPii)
        /*0014*/ 	.word	0x00000000


	//----- nvinfo : EIATTR_MIN_STACK_SIZE
	.align		4
.L_3:
        /*0018*/ 	.byte	0x04, 0x12
        /*001a*/ 	.short	(.L_5 - .L_4)
	.align		4
.L_4:
        /*001c*/ 	.word	index@(_Z13max_in_blocksPii)
        /*0020*/ 	.word	0x00000000
.L_5:


//--------------------- .nv.compat                --------------------------
	.section	.nv.compat,"",@"SHT_CUDA_COMPAT_INFO"
	.align	4
        /*0000*/ 	.byte	0x02, 0x09, 0x00, 0x00, 0x02, 0x02, 0x01, 0x00, 0x02, 0x05, 0x05, 0x00, 0x03, 0x07, 0x01, 0x01
        /*0010*/ 	.byte	0x02, 0x03, 0x00, 0x00, 0x02, 0x06, 0x01, 0x00, 0x04, 0x0b, 0x08, 0x00, 0x09, 0x00, 0x00, 0x00
        /*0020*/ 	.byte	0x00, 0x00, 0x00, 0x00


//--------------------- .nv.info._Z13max_in_blocksPii --------------------------
	.section	.nv.info._Z13max_in_blocksPii,"",@"SHT_CUDA_INFO"
	.sectionflags	@""
	.align	4


	//----- nvinfo : EIATTR_CUDA_API_VERSION
	.align		4
        /*0000*/ 	.byte	0x04, 0x37
        /*0002*/ 	.short	(.L_7 - .L_6)
.L_6:
        /*0004*/ 	.word	0x00000082


	//----- nvinfo : EIATTR_KPARAM_INFO
	.align		4
.L_7:
        /*0008*/ 	.byte	0x04, 0x17
        /*000a*/ 	.short	(.L_9 - .L_8)
.L_8:
        /*000c*/ 	.word	0x00000000
        /*0010*/ 	.short	0x0001
        /*0012*/ 	.short	0x0008
        /*0014*/ 	.byte	0x00, 0xf0, 0x11, 0x00


	//----- nvinfo : EIATTR_KPARAM_INFO
	.align		4
.L_9:
        /*0018*/ 	.byte	0x04, 0x17
        /*001a*/ 	.short	(.L_11 - .L_10)
.L_10:
        /*001c*/ 	.word	0x00000000
        /*0020*/ 	.short	0x0000
        /*0022*/ 	.short	0x0000
        /*0024*/ 	.byte	0x00, 0xf5, 0x21, 0x00


	//----- nvinfo : EIATTR_SPARSE_MMA_MASK
	.align		4
.L_11:
        /*0028*/ 	.byte	0x03, 0x50
        /*002a*/ 	.short	0x0000


	//----- nvinfo : EIATTR_MAXREG_COUNT
	.align		4
        /*002c*/ 	.byte	0x03, 0x1b
        /*002e*/ 	.short	0x00ff


	//----- nvinfo : EIATTR_NUM_BARRIERS
	.align		4
        /*0030*/ 	.byte	0x02, 0x4c
        /*0032*/ 	.byte	0x01
	.zero		1


	//----- nvinfo : EIATTR_MERCURY_ISA_VERSION
	.align		4
        /*0034*/ 	.byte	0x03, 0x5f
        /*0036*/ 	.short	0x0101


	//----- nvinfo : EIATTR_VRC_CTA_INIT_COUNT
	.align		4
        /*0038*/ 	.byte	0x02, 0x4a
	.zero		1
	.zero		1


	//----- nvinfo : EIATTR_EXIT_INSTR_OFFSETS
	.align		4
        /*003c*/ 	.byte	0x04, 0x1c
        /*003e*/ 	.short	(.L_13 - .L_12)


	//   ....[0]....
.L_12:
        /*0040*/ 	.word	0x00000240


	//   ....[1]....
        /*0044*/ 	.word	0x00000890


	//----- nvinfo : EIATTR_CRS_STACK_SIZE
	.align		4
.L_13:
        /*0048*/ 	.byte	0x04, 0x1e
        /*004a*/ 	.short	(.L_15 - .L_14)
.L_14:
        /*004c*/ 	.word	0x00000000


	//----- nvinfo : EIATTR_CBANK_PARAM_SIZE
	.align		4
.L_15:
        /*0050*/ 	.byte	0x03, 0x19
        /*0052*/ 	.short	0x000c


	//----- nvinfo : EIATTR_PARAM_CBANK
	.align		4
        /*0054*/ 	.byte	0x04, 0x0a
        /*0056*/ 	.short	(.L_17 - .L_16)
	.align		4
.L_16:
        /*0058*/ 	.word	index@(.nv.constant0._Z13max_in_blocksPii)
        /*005c*/ 	.short	0x0380
        /*005e*/ 	.short	0x000c


	//----- nvinfo : EIATTR_SW_WAR
	.align		4
.L_17:
        /*0060*/ 	.byte	0x04, 0x36
        /*0062*/ 	.short	(.L_19 - .L_18)
.L_18:
        /*0064*/ 	.word	0x00000008
.L_19:


//--------------------- .nv.callgraph             --------------------------
	.section	.nv.callgraph,"",@"SHT_CUDA_CALLGRAPH"
	.align	4
	.sectionentsize	8
	.align		4
        /*0000*/ 	.word	0x00000000
	.align		4
        /*0004*/ 	.word	0xffffffff
	.align		4
        /*0008*/ 	.word	0x00000000
	.align		4
        /*000c*/ 	.word	0xfffffffe
	.align		4
        /*0010*/ 	.word	0x00000000
	.align		4
        /*0014*/ 	.word	0xfffffffd
	.align		4
        /*0018*/ 	.word	0x00000000
	.align		4
        /*001c*/ 	.word	0xfffffffc


//--------------------- .text._Z13max_in_blocksPii --------------------------
	.section	.text._Z13max_in_blocksPii,"ax",@progbits
	.align	128
        .global         _Z13max_in_blocksPii
        .type           _Z13max_in_blocksPii,@function
        .size           _Z13max_in_blocksPii,(.L_x_13 - _Z13max_in_blocksPii)
        .other          _Z13max_in_blocksPii,@"STO_CUDA_ENTRY STV_DEFAULT"
_Z13max_in_blocksPii:
.text._Z13max_in_blocksPii:
[----:B------:R-:W-:Y:S01]  /*0000*/  LDC R1, c[0x0][0x37c] ;  /* 0x0000df00ff017b82 */ /* 0x000fe20000000800 */
[----:B------:R-:W0:Y:S07]  /*0010*/  S2R R2, SR_TID.X ;  /* 0x0000000000027919 */ /* 0x000e2e0000002100 */
[----:B------:R-:W1:Y:S01]  /*0020*/  LDC.64 R4, c[0x0][0x380] ;  /* 0x0000e000ff047b82 */ /* 0x000e620000000a00 */
[----:B------:R-:W0:Y:S01]  /*0030*/  LDCU UR6, c[0x0][0x360] ;  /* 0x00006c00ff0677ac */ /* 0x000e220008000800 */
[----:B------:R-:W0:Y:S01]  /*0040*/  S2R R0, SR_CTAID.X ;  /* 0x0000000000007919 */ /* 0x000e220000002500 */
[----:B------:R-:W2:Y:S01]  /*0050*/  LDCU.64 UR8, c[0x0][0x358] ;  /* 0x00006b00ff0877ac */ /* 0x000ea20008000a00 */
[----:B0-----:R-:W-:-:S04]  /*0060*/  IMAD R3, R0, UR6, R2 ;  /* 0x0000000600037c24 */ /* 0x001fc8000f8e0202 */
[----:B-1----:R-:W-:-:S06]  /*0070*/  IMAD.WIDE.U32 R4, R3, 0x4, R4 ;  /* 0x0000000403047825 */ /* 0x002fcc00078e0004 */
[----:B--2---:R-:W2:Y:S01]  /*0080*/  LDG.E R4, desc[UR8][R4.64] ;  /* 0x0000000804047981 */ /* 0x004ea2000c1e1900 */
[----:B------:R-:W0:Y:S01]  /*0090*/  S2UR UR5, SR_CgaCtaId ;  /* 0x00000000000579c3 */ /* 0x000e220000008800 */
[----:B------:R-:W-:Y:S01]  /*00a0*/  UMOV UR4, 0x400 ;  /* 0x0000040000047882 */ /* 0x000fe20000000000 */
[----:B------:R-:W-:Y:S02]  /*00b0*/  UISETP.GE.U32.AND UP0, UPT, UR6, 0x40, UPT ;  /* 0x000000400600788c */ /* 0x000fe4000bf06070 */
[----:B0-----:R-:W-:-:S06]  /*00c0*/  ULEA UR4, UR5, UR4, 0x18 ;  /* 0x0000000405047291 */ /* 0x001fcc000f8ec0ff */
[----:B------:R-:W-:-:S05]  /*00d0*/  LEA R3, R2, UR4, 0x2 ;  /* 0x0000000402037c11 */ /* 0x000fca000f8e10ff */
[----:B--2---:R0:W-:Y:S01]  /*00e0*/  STS [R3], R4 ;  /* 0x0000000403007388 */ /* 0x0041e20000000800 */
[----:B------:R-:W-:Y:S06]  /*00f0*/  BAR.SYNC.DEFER_BLOCKING 0x0 ;  /* 0x0000000000007b1d */ /* 0x000fec0000010000 */
[----:B------:R-:W-:Y:S05]  /*0100*/  BRA.U !UP0, `(.L_x_0) ;  /* 0x0000000108487547 */ /* 0x000fea000b800000 */
[----:B------:R-:W-:Y:S01]  /*0110*/  IMAD.U32 R5, RZ, RZ, UR6 ;  /* 0x00000006ff057e24 */ /* 0x000fe2000f8e00ff */
[----:B------:R-:W1:Y:S06]  /*0120*/  LDCU UR5, c[0x0][0x388] ;  /* 0x00007100ff0577ac */ /* 0x000e6c0008000800 */
.L_x_3:
[--C-:B------:R-:W-:Y:S01]  /*0130*/  IMAD.MOV.U32 R7, RZ, RZ, R5.reuse ;  /* 0x000000ffff077224 */ /* 0x100fe200078e0005 */
[----:B------:R-:W-:Y:S01]  /*0140*/  SHF.R.U32.HI R5, RZ, 0x1, R5 ;  /* 0x00000001ff057819 */ /* 0x000fe20000011605 */
[----:B------:R-:W-:Y:S04]  /*0150*/  BSSY.RECONVERGENT B0, `(.L_x_1) ;  /* 0x000000a000007945 */ /* 0x000fe80003800200 */
[----:B0-----:R-:W-:-:S05]  /*0160*/  IMAD.IADD R4, R2, 0x1, R5 ;  /* 0x0000000102047824 */ /* 0x001fca00078e0205 */
[----:B-1----:R-:W-:-:S04]  /*0170*/  ISETP.GE.U32.AND P0, PT, R4, UR5, PT ;  /* 0x0000000504007c0c */ /* 0x002fc8000bf06070 */
[----:B------:R-:W-:-:S13]  /*0180*/  ISETP.GE.U32.OR P0, PT, R2, R5, P0 ;  /* 0x000000050200720c */ /* 0x000fda0000706470 */
[----:B------:R-:W-:Y:S05]  /*0190*/  @P0 BRA `(.L_x_2) ;  /* 0x0000000000140947 */ /* 0x000fea0003800000 */
[----:B------:R-:W-:Y:S01]  /*01a0*/  IMAD R4, R5, 0x4, R3 ;  /* 0x0000000405047824 */ /* 0x000fe200078e0203 */
[----:B------:R-:W-:Y:S05]  /*01b0*/  LDS R6, [R3] ;  /* 0x0000000003067984 */ /* 0x000fea0000000800 */
[----:B------:R-:W0:Y:S02]  /*01c0*/  LDS R4, [R4] ;  /* 0x0000000004047984 */ /* 0x000e240000000800 */
[----:B0-----:R-:W-:-:S13]  /*01d0*/  ISETP.GE.AND P0, PT, R6, R4, PT ;  /* 0x000000040600720c */ /* 0x001fda0003f06270 */
[----:B------:R0:W-:Y:S02]  /*01e0*/  @!P0 STS [R3], R4 ;  /* 0x0000000403008388 */ /* 0x0001e40000000800 */
.L_x_2:
[----:B------:R-:W-:Y:S05]  /*01f0*/  BSYNC.RECONVERGENT B0 ;  /* 0x0000000000007941 */ /* 0x000fea0003800200 */
.L_x_1:
[----:B------:R-:W-:Y:S01]  /*0200*/  BAR.SYNC.DEFER_BLOCKING 0x0 ;  /* 0x0000000000007b1d */ /* 0x000fe20000010000 */
[----:B------:R-:W-:-:S13]  /*0210*/  ISETP.GT.U32.AND P0, PT, R7, 0x7f, PT ;  /* 0x0000007f0700780c */ /* 0x000fda0003f04070 */
[----:B------:R-:W-:Y:S05]  /*0220*/  @P0 BRA `(.L_x_3) ;  /* 0xfffffffc00c00947 */ /* 0x000fea000383ffff */
.L_x_0:
[----:B------:R-:W-:-:S13]  /*0230*/  ISETP.GT.U32.AND P0, PT, R2, 0x1f, PT ;  /* 0x0000001f0200780c */ /* 0x000fda0003f04070 */
[----:B------:R-:W-:Y:S05]  /*0240*/  @P0 EXIT ;  /* 0x000000000000094d */ /* 0x000fea0003800000 */
[----:B0-----:R-:W0:Y:S01]  /*0250*/  LDC R3, c[0x0][0x388] ;  /* 0x0000e200ff037b82 */ /* 0x001e220000000800 */
[----:B------:R-:W-:Y:S01]  /*0260*/  BSSY.RECONVERGENT B0, `(.L_x_4) ;  /* 0x000005b000007945 */ /* 0x000fe20003800200 */
[----:B------:R-:W-:Y:S01]  /*0270*/  IMAD.MOV.U32 R7, RZ, RZ, RZ ;  /* 0x000000ffff077224 */ /* 0x000fe200078e00ff */
[----:B0-----:R-:W-:-:S13]  /*0280*/  ISETP.GE.AND P0, PT, R2, R3, PT ;  /* 0x000000030200720c */ /* 0x001fda0003f06270 */
[----:B------:R-:W-:Y:S05]  /*0290*/  @P0 BRA `(.L_x_5) ;  /* 0x00000004005c0947 */ /* 0x000fea0003800000 */
[C---:B------:R-:W-:Y:S01]  /*02a0*/  VIADDMNMX.U32 R3, R2.reuse, 0x20, R3, PT ;  /* 0x0000002002037846 */ /* 0x040fe20003800003 */
[----:B------:R-:W-:Y:S01]  /*02b0*/  BSSY.RECONVERGENT B1, `(.L_x_6) ;  /* 0x000002b000017945 */ /* 0x000fe20003800200 */
[----:B------:R-:W-:Y:S02]  /*02c0*/  IMAD.MOV.U32 R7, RZ, RZ, RZ ;  /* 0x000000ffff077224 */ /* 0x000fe400078e00ff */
[----:B------:R-:W-:-:S05]  /*02d0*/  VIADDMNMX.U32 R5, R2, 0x1, R3, !PT ;  /* 0x0000000102057846 */ /* 0x000fca0007800003 */
[----:B------:R-:W-:Y:S02]  /*02e0*/  IMAD.IADD R3, R5, 0x1, -R2 ;  /* 0x0000000105037824 */ /* 0x000fe400078e0a02 */
[----:B------:R-:W-:-:S03]  /*02f0*/  IMAD.IADD R5, R2, 0x1, -R5 ;  /* 0x0000000102057824 */ /* 0x000fc600078e0a05 */
[----:B------:R-:W-:Y:S02]  /*0300*/  LOP3.LUT R21, R3, 0xf, RZ, 0xc0, !PT ;  /* 0x0000000f03157812 */ /* 0x000fe400078ec0ff */
[----:B------:R-:W-:Y:S02]  /*0310*/  ISETP.GT.U32.AND P1, PT, R5, -0x10, PT ;  /* 0xfffffff00500780c */ /* 0x000fe40003f24070 */
[----:B------:R-:W-:-:S11]  /*0320*/  ISETP.NE.AND P0, PT, R21, RZ, PT ;  /* 0x000000ff1500720c */ /* 0x000fd60003f05270 */
[----:B------:R-:W-:Y:S05]  /*0330*/  @P1 BRA `(.L_x_7) ;  /* 0x0000000000881947 */ /* 0x000fea0003800000 */
[----:B------:R-:W-:Y:S01]  /*0340*/  LEA R4, R2, UR4, 0x2 ;  /* 0x0000000402047c11 */ /* 0x000fe2000f8e10ff */
[----:B------:R-:W-:Y:S01]  /*0350*/  IMAD.MOV.U32 R7, RZ, RZ, RZ ;  /* 0x000000ffff077224 */ /* 0x000fe200078e00ff */
[----:B------:R-:W-:-:S03]  /*0360*/  LOP3.LUT R6, R3, 0xfffffff0, RZ, 0xc0, !PT ;  /* 0xfffffff003067812 */ /* 0x000fc600078ec0ff */
[----:B------:R-:W-:Y:S02]  /*0370*/  VIADD R4, R4, 0x20 ;  /* 0x0000002004047836 */ /* 0x000fe40000000000 */
[----:B------:R-:W-:-:S07]  /*0380*/  IMAD.MOV R6, RZ, RZ, -R6 ;  /* 0x000000ffff067224 */ /* 0x000fce00078e0a06 */
.L_x_8:
[----:B------:R-:W-:Y:S01]  /*0390*/  LDS R10, [R4+-0x20] ;  /* 0xffffe000040a7984 */ /* 0x000fe20000000800 */
[----:B------:R-:W-:Y:S02]  /*03a0*/  VIADD R6, R6, 0x10 ;  /* 0x0000001006067836 */ /* 0x000fe40000000000 */
[----:B------:R-:W-:Y:S01]  /*03b0*/  VIADD R2, R2, 0x10 ;  /* 0x0000001002027836 */ /* 0x000fe20000000000 */
[----:B------:R-:W0:Y:S02]  /*03c0*/  LDS R9, [R4+-0x1c] ;  /* 0xffffe40004097984 */ /* 0x000e240000000800 */
[----:B------:R-:W-:Y:S02]  /*03d0*/  ISETP.NE.AND P1, PT, R6, RZ, PT ;  /* 0x000000ff0600720c */ /* 0x000fe40003f25270 */
[----:B------:R-:W-:Y:S04]  /*03e0*/  LDS R12, [R4+-0x18] ;  /* 0xffffe800040c7984 */ /* 0x000fe80000000800 */
[----:B------:R-:W1:Y:S04]  /*03f0*/  LDS R11, [R4+-0x14] ;  /* 0xffffec00040b7984 */ /* 0x000e680000000800 */
[----:B------:R-:W-:Y:S04]  /*0400*/  LDS R14, [R4+-0x10] ;  /* 0xfffff000040e7984 */ /* 0x000fe80000000800 */
[----:B------:R-:W2:Y:S04]  /*0410*/  LDS R13, [R4+-0xc] ;  /* 0xfffff400040d7984 */ /* 0x000ea80000000800 */
[----:B------:R-:W-:Y:S04]  /*0420*/  LDS R16, [R4+-0x8] ;  /* 0xfffff80004107984 */ /* 0x000fe80000000800 */
[----:B------:R-:W3:Y:S04]  /*0430*/  LDS R15, [R4+-0x4] ;  /* 0xfffffc00040f7984 */ /* 0x000ee80000000800 */
[----:B------:R-:W-:Y:S04]  /*0440*/  LDS R18, [R4] ;  /* 0x0000000004127984 */ /* 0x000fe80000000800 */
[----:B------:R-:W4:Y:S04]  /*0450*/  LDS R17, [R4+0x4] ;  /* 0x0000040004117984 */ /* 0x000f280000000800 */
[----:B------:R-:W-:Y:S04]  /*0460*/  LDS R20, [R4+0x8] ;  /* 0x0000080004147984 */ /* 0x000fe80000000800 */
[----:B------:R-:W5:Y:S01]  /*0470*/  LDS R19, [R4+0xc] ;  /* 0x00000c0004137984 */ /* 0x000f620000000800 */
[----:B0-----:R-:W-:-:S03]  /*0480*/  VIMNMX3 R9, R7, R10, R9, !PT ;  /* 0x0000000a0709720f */ /* 0x001fc60007800109 */
[----:B------:R-:W-:Y:S04]  /*0490*/  LDS R22, [R4+0x10] ;  /* 0x0000100004167984 */ /* 0x000fe80000000800 */
[----:B------:R-:W0:Y:S01]  /*04a0*/  LDS R23, [R4+0x14] ;  /* 0x0000140004177984 */ /* 0x000e220000000800 */
[----:B-1----:R-:W-:-:S03]  /*04b0*/  VIMNMX3 R9, R9, R12, R11, !PT ;  /* 0x0000000c0909720f */ /* 0x002fc6000780010b */
[----:B------:R-:W-:Y:S04]  /*04c0*/  LDS R8, [R4+0x18] ;  /* 0x0000180004087984 */ /* 0x000fe80000000800 */
[----:B------:R1:W0:Y:S01]  /*04d0*/  LDS R5, [R4+0x1c] ;  /* 0x00001c0004057984 */ /* 0x0002220000000800 */
[----:B--2---:R-:W-:-:S04]  /*04e0*/  VIMNMX3 R9, R9, R14, R13, !PT ;  /* 0x0000000e0909720f */ /* 0x004fc8000780010d */
[----:B---3--:R-:W-:Y:S01]  /*04f0*/  VIMNMX3 R9, R9, R16, R15, !PT ;  /* 0x000000100909720f */ /* 0x008fe2000780010f */
[----:B-1----:R-:W-:-:S03]  /*0500*/  VIADD R4, R4, 0x40 ;  /* 0x0000004004047836 */ /* 0x002fc60000000000 */
[----:B----4-:R-:W-:-:S04]  /*0510*/  VIMNMX3 R9, R9, R18, R17, !PT ;  /* 0x000000120909720f */ /* 0x010fc80007800111 */
[----:B-----5:R-:W-:-:S04]  /*0520*/  VIMNMX3 R9, R9, R20, R19, !PT ;  /* 0x000000140909720f */ /* 0x020fc80007800113 */
[----:B0-----:R-:W-:-:S04]  /*0530*/  VIMNMX3 R9, R9, R22, R23, !PT ;  /* 0x000000160909720f */ /* 0x001fc80007800117 */
[----:B------:R-:W-:Y:S01]  /*0540*/  VIMNMX3 R7, R9, R8, R5, !PT ;  /* 0x000000080907720f */ /* 0x000fe20007800105 */
[----:B------:R-:W-:Y:S06]  /*0550*/  @P1 BRA `(.L_x_8) ;  /* 0xfffffffc008c1947 */ /* 0x000fec000383ffff */
.L_x_7:
[----:B------:R-:W-:Y:S05]  /*0560*/  BSYNC.RECONVERGENT B1 ;  /* 0x0000000000017941 */ /* 0x000fea0003800200 */
.L_x_6:
[----:B------:R-:W-:Y:S05]  /*0570*/  @!P0 BRA `(.L_x_5) ;  /* 0x0000000000a48947 */ /* 0x000fea0003800000 */
[----:B------:R-:W-:Y:S01]  /*0580*/  ISETP.GE.U32.AND P0, PT, R21, 0x8, PT ;  /* 0x000000081500780c */ /* 0x000fe20003f06070 */
[----:B------:R-:W-:Y:S01]  /*0590*/  BSSY.RECONVERGENT B1, `(.L_x_9) ;  /* 0x0000012000017945 */ /* 0x000fe20003800200 */
[----:B------:R-:W-:-:S04]  /*05a0*/  LOP3.LUT R14, R3, 0x7, RZ, 0xc0, !PT ;  /* 0x00000007030e7812 */ /* 0x000fc800078ec0ff */
[----:B------:R-:W-:-:S07]  /*05b0*/  ISETP.NE.AND P1, PT, R14, RZ, PT ;  /* 0x000000ff0e00720c */ /* 0x000fce0003f25270 */
[----:B------:R-:W-:Y:S06]  /*05c0*/  @!P0 BRA `(.L_x_10) ;  /* 0x0000000000388947 */ /* 0x000fec0003800000 */
[C---:B------:R-:W-:Y:S01]  /*05d0*/  LEA R4, R2.reuse, UR4, 0x2 ;  /* 0x0000000402047c11 */ /* 0x040fe2000f8e10ff */
[----:B------:R-:W-:-:S04]  /*05e0*/  VIADD R2, R2, 0x8 ;  /* 0x0000000802027836 */ /* 0x000fc80000000000 */
[----:B------:R-:W-:Y:S04]  /*05f0*/  LDS R6, [R4] ;  /* 0x0000000004067984 */ /* 0x000fe80000000800 */
[----:B------:R-:W0:Y:S04]  /*0600*/  LDS R5, [R4+0x4] ;  /* 0x0000040004057984 */ /* 0x000e280000000800 */
[----:B------:R-:W-:Y:S04]  /*0610*/  LDS R8, [R4+0x8] ;  /* 0x0000080004087984 */ /* 0x000fe80000000800 */
[----:B------:R-:W1:Y:S04]  /*0620*/  LDS R9, [R4+0xc] ;  /* 0x00000c0004097984 */ /* 0x000e680000000800 */
[----:B------:R-:W-:Y:S04]  /*0630*/  LDS R10, [R4+0x10] ;  /* 0x00001000040a7984 */ /* 0x000fe80000000800 */
[----:B------:R-:W2:Y:S04]  /*0640*/  LDS R11, [R4+0x14] ;  /* 0x00001400040b7984 */ /* 0x000ea80000000800 */
[----:B------:R-:W-:Y:S04]  /*0650*/  LDS R12, [R4+0x18] ;  /* 0x00001800040c7984 */ /* 0x000fe80000000800 */
[----:B------:R-:W3:Y:S01]  /*0660*/  LDS R13, [R4+0x1c] ;  /* 0x00001c00040d7984 */ /* 0x000ee20000000800 */
[----:B0-----:R-:W-:-:S04]  /*0670*/  VIMNMX3 R5, R7, R6, R5, !PT ;  /* 0x000000060705720f */ /* 0x001fc80007800105 */
[----:B-1----:R-:W-:-:S04]  /*0680*/  VIMNMX3 R5, R5, R8, R9, !PT ;  /* 0x000000080505720f */ /* 0x002fc80007800109 */
[----:B--2---:R-:W-:-:S04]  /*0690*/  VIMNMX3 R5, R5, R10, R11, !PT ;  /* 0x0000000a0505720f */ /* 0x004fc8000780010b */
[----:B---3--:R-:W-:-:S07]  /*06a0*/  VIMNMX3 R7, R5, R12, R13, !PT ;  /* 0x0000000c0507720f */ /* 0x008fce000780010d */
.L_x_10:
[----:B------:R-:W-:Y:S05]  /*06b0*/  BSYNC.RECONVERGENT B1 ;  /* 0x0000000000017941 */ /* 0x000fea0003800200 */
.L_x_9:
[----:B------:R-:W-:Y:S05]  /*06c0*/  @!P1 BRA `(.L_x_5) ;  /* 0x0000000000509947 */ /* 0x000fea0003800000 */
[----:B------:R-:W-:Y:S02]  /*06d0*/  ISETP.GE.U32.AND P0, PT, R14, 0x4, PT ;  /* 0x000000040e00780c */ /* 0x000fe40003f06070 */
[----:B------:R-:W-:-:S04]  /*06e0*/  LOP3.LUT R3, R3, 0x3, RZ, 0xc0, !PT ;  /* 0x0000000303037812 */ /* 0x000fc800078ec0ff */
[----:B------:R-:W-:-:S07]  /*06f0*/  ISETP.NE.AND P1, PT, R3, RZ, PT ;  /* 0x000000ff0300720c */ /* 0x000fce0003f25270 */
[C---:B------:R-:W-:Y:S01]  /*0700*/  @P0 LEA R4, R2.reuse, UR4, 0x2 ;  /* 0x0000000402040c11 */ /* 0x040fe2000f8e10ff */
[----:B------:R-:W-:-:S04]  /*0710*/  @P0 VIADD R2, R2, 0x4 ;  /* 0x0000000402020836 */ /* 0x000fc80000000000 */
[----:B------:R-:W-:Y:S04]  /*0720*/  @P0 LDS R6, [R4] ;  /* 0x0000000004060984 */ /* 0x000fe80000000800 */
[----:B------:R-:W0:Y:S04]  /*0730*/  @P0 LDS R5, [R4+0x4] ;  /* 0x0000040004050984 */ /* 0x000e280000000800 */
[----:B------:R-:W-:Y:S04]  /*0740*/  @P0 LDS R8, [R4+0x8] ;  /* 0x0000080004080984 */ /* 0x000fe80000000800 */
[----:B------:R-:W1:Y:S01]  /*0750*/  @P0 LDS R9, [R4+0xc] ;  /* 0x00000c0004090984 */ /* 0x000e620000000800 */
[----:B0-----:R-:W-:-:S04]  /*0760*/  @P0 VIMNMX3 R5, R7, R6, R5, !PT ;  /* 0x000000060705020f */ /* 0x001fc80007800105 */
[----:B-1----:R-:W-:Y:S01]  /*0770*/  @P0 VIMNMX3 R7, R5, R8, R9, !PT ;  /* 0x000000080507020f */ /* 0x002fe20007800109 */
[----:B------:R-:W-:Y:S06]  /*0780*/  @!P1 BRA `(.L_x_5) ;  /* 0x0000000000209947 */ /* 0x000fec0003800000 */
[----:B------:R-:W-:Y:S01]  /*0790*/  LEA R2, R2, UR4, 0x2 ;  /* 0x0000000402027c11 */ /* 0x000fe2000f8e10ff */
[----:B------:R-:W-:-:S07]  /*07a0*/  IMAD.MOV R3, RZ, RZ, -R3 ;  /* 0x000000ffff037224 */ /* 0x000fce00078e0a03 */
.L_x_11:
[----:B------:R0:W1:Y:S01]  /*07b0*/  LDS R4, [R2] ;  /* 0x0000000002047984 */ /* 0x0000620000000800 */
[----:B------:R-:W-:-:S05]  /*07c0*/  VIADD R3, R3, 0x1 ;  /* 0x0000000103037836 */ /* 0x000fca0000000000 */
[----:B------:R-:W-:Y:S01]  /*07d0*/  ISETP.NE.AND P0, PT, R3, RZ, PT ;  /* 0x000000ff0300720c */ /* 0x000fe20003f05270 */
[----:B0-----:R-:W-:Y:S01]  /*07e0*/  VIADD R2, R2, 0x4 ;  /* 0x0000000402027836 */ /* 0x001fe20000000000 */
[----:B-1----:R-:W-:-:S11]  /*07f0*/  VIMNMX R7, PT, PT, R4, R7, !PT ;  /* 0x0000000704077248 */ /* 0x002fd60007fe0100 */
[----:B------:R-:W-:Y:S05]  /*0800*/  @P0 BRA `(.L_x_11) ;  /* 0xfffffffc00e80947 */ /* 0x000fea000383ffff */
.L_x_5:
[----:B------:R-:W-:Y:S05]  /*0810*/  BSYNC.RECONVERGENT B0 ;  /* 0x0000000000007941 */ /* 0x000fea0003800200 */
.L_x_4:
[----:B------:R-:W0:Y:S01]  /*0820*/  S2UR UR6, SR_CgaCtaId ;  /* 0x00000000000679c3 */ /* 0x000e220000008800 */
[----:B------:R-:W-:-:S07]  /*0830*/  UMOV UR5, 0x400 ;  /* 0x0000040000057882 */ /* 0x000fce0000000000 */
[----:B------:R-:W1:Y:S01]  /*0840*/  LDC.64 R2, c[0x0][0x380] ;  /* 0x0000e000ff027b82 */ /* 0x000e620000000a00 */
[----:B0-----:R-:W-:Y:S01]  /*0850*/  ULEA UR5, UR6, UR5, 0x18 ;  /* 0x0000000506057291 */ /* 0x001fe2000f8ec0ff */
[----:B-1----:R-:W-:-:S08]  /*0860*/  IMAD.WIDE.U32 R2, R0, 0x4, R2 ;  /* 0x0000000400027825 */ /* 0x002fd000078e0002 */
[----:B------:R-:W-:Y:S04]  /*0870*/  STS [UR5], R7 ;  /* 0x00000007ff007988 */ /* 0x000fe80008000805 */
[----:B------:R-:W-:Y:S01]  /*0880*/  STG.E desc[UR8][R2.64], R7 ;  /* 0x0000000702007986 */ /* 0x000fe2000c101908 */
[----:B------:R-:W-:Y:S05]  /*0890*/  EXIT ;  /* 0x000000000000794d */ /* 0x000fea0003800000 */
.L_x_12:
[----:B------:R-:W-:-:S00]  /*08a0*/  BRA `(.L_x_12) ;  /* 0xfffffffc00fc7947 */ /* 0x000fc0000383ffff */
[----:B------:R-:W-:-:S00]  /*08b0*/  NOP ;  /* 0x0000000000007918 */ /* 0x000fc00000000000 */
        /* <DEDUP_REMOVED lines=12> */
.L_x_13:


//--------------------- .nv.shared._Z13max_in_blocksPii --------------------------
	.section	.nv.shared._Z13max_in_blocksPii,"aw",@nobits
	.sectionflags	@""
	.align	4
.nv.shared._Z13max_in_blocksPii:
	.zero		5120


//--------------------- .nv.shared.reserved.0     --------------------------
	.section	.nv.shared.reserved.0,"aw",@nobits
	.weak		__nv_reservedSMEM_offset_0_alias
	.size		__nv_reservedSMEM_offset_0_alias, 0, 64
	.other		__nv_reservedSMEM_offset_0_alias,@"STO_CUDA_RESERVED_SHARED STV_DEFAULT"
__nv_reservedSMEM_offset_0_alias:
	.zero		0
	.zero		64


//--------------------- .nv.constant0._Z13max_in_blocksPii --------------------------
	.section	.nv.constant0._Z13max_in_blocksPii,"a",@progbits
	.sectionflags	@""
	.align	4
.nv.constant0._Z13max_in_blocksPii:
	.zero		908


//--------------------- SYMBOLS --------------------------

	.type		.nv.reservedSmem.offset0,@object
	.size		.nv.reservedSmem.offset0,0x4
	.type		.nv.reservedSmem.cap,@object
	.size		.nv.reservedSmem.cap,0x4
